//
// Generated by NVIDIA NVVM Compiler
//
// Compiler Build ID: CL-36424714
// Cuda compilation tools, release 13.0, V13.0.88
// Based on NVVM 20.0.0
//

.version 9.0
.target sm_100
.address_size 64

	// .globl	_Z9transposePfS_ii

.visible .entry _Z9transposePfS_ii(
	.param .u64 .ptr .align 1 _Z9transposePfS_ii_param_0,
	.param .u64 .ptr .align 1 _Z9transposePfS_ii_param_1,
	.param .u32 _Z9transposePfS_ii_param_2,
	.param .u32 _Z9transposePfS_ii_param_3
)
{
	.reg .pred 	%p<4>;
	.reg .b32 	%r<13>;
	.reg .b32 	%f<2>;
	.reg .b64 	%rd<9>;

	ld.param.u64 	%rd1, [_Z9transposePfS_ii_param_0];
	ld.param.u64 	%rd2, [_Z9transposePfS_ii_param_1];
	ld.param.u32 	%r3, [_Z9transposePfS_ii_param_2];
	ld.param.u32 	%r4, [_Z9transposePfS_ii_param_3];
	mov.u32 	%r5, %ntid.y;
	mov.u32 	%r6, %ctaid.y;
	mov.u32 	%r7, %tid.y;
	mad.lo.s32 	%r1, %r5, %r6, %r7;
	mov.u32 	%r8, %ntid.x;
	mov.u32 	%r9, %ctaid.x;
	mov.u32 	%r10, %tid.x;
	mad.lo.s32 	%r2, %r8, %r9, %r10;
	setp.ge.s32 	%p1, %r1, %r3;
	setp.ge.s32 	%p2, %r2, %r4;
	or.pred  	%p3, %p1, %p2;
	@%p3 bra 	$L__BB0_2;
	cvta.to.global.u64 	%rd3, %rd1;
	cvta.to.global.u64 	%rd4, %rd2;
	mad.lo.s32 	%r11, %r4, %r1, %r2;
	mul.wide.s32 	%rd5, %r11, 4;
	add.s64 	%rd6, %rd3, %rd5;
	ld.global.f32 	%f1, [%rd6];
	mad.lo.s32 	%r12, %r3, %r2, %r1;
	mul.wide.s32 	%rd7, %r12, 4;
	add.s64 	%rd8, %rd4, %rd7;
	st.global.f32 	[%rd8], %f1;
$L__BB0_2:
	ret;

}


// ===== COMPILED SASS (sm_100) =====

	.target	sm_100

	.elftype	@"ET_EXEC"


//--------------------- .note.nv.tkinfo           --------------------------
	.section	.note.nv.tkinfo,"",@"SHT_NOTE"
	.sectionflags	@"SHF_NOTE_NV_TKINFO"
	.tkinfo
        /*0018*/ 	.word	0x00000002
        /*0030*/ 	.string	""
        /*0030*/ 	.string	"ptxas"
        /*0030*/ 	.string	"Cuda compilation tools, release 13.0, V13.0.88"
        /*0030*/ 	.string	"Build cuda_13.0.r13.0/compiler.36424714_0"
        /*0030*/ 	.string	"-arch sm_100 -m 64 "



//--------------------- .note.nv.cuinfo           --------------------------
	.section	.note.nv.cuinfo,"",@"SHT_NOTE"
	.sectionflags	@"SHF_NOTE_NV_CUINFO"
        /*0018*/ 	.short	0x0002
        /*001a*/ 	.short	0x0064
        /*001c*/ 	.short	0x0082
	.zero		2


//--------------------- .nv.info                  --------------------------
	.section	.nv.info,"",@"SHT_CUDA_INFO"
	.align	4


	//----- nvinfo : EIATTR_REGCOUNT
	.align		4
        /*0000*/ 	.byte	0x04, 0x2f
        /*0002*/ 	.short	(.L_1 - .L_0)
	.align		4
.L_0:
        /*0004*/ 	.word	index@(_Z9transposePfS_ii)
        /*0008*/ 	.word	0x0000000a


	//----- nvinfo : EIATTR_FRAME_SIZE
	.align		4
.L_1:
        /*000c*/ 	.byte	0x04, 0x11
        /*000e*/ 	.short	(.L_3 - .L_2)
	.align		4
.L_2:
        /*0010*/ 	.word	index@(_Z9transposePfS_ii)
        /*0014*/ 	.word	0x00000000


	//----- nvinfo : EIATTR_MIN_STACK_SIZE
	.align		4
.L_3:
        /*0018*/ 	.byte	0x04, 0x12
        /*001a*/ 	.short	(.L_5 - .L_4)
	.align		4
.L_4:
        /*001c*/ 	.word	index@(_Z9transposePfS_ii)
        /*0020*/ 	.word	0x00000000
.L_5:


//--------------------- .nv.compat                --------------------------
	.section	.nv.compat,"",@"SHT_CUDA_COMPAT_INFO"
	.align	4
        /*0000*/ 	.byte	0x02, 0x09, 0x00, 0x00, 0x02, 0x02, 0x01, 0x00, 0x02, 0x05, 0x05, 0x00, 0x03, 0x07, 0x01, 0x01
        /*0010*/ 	.byte	0x02, 0x03, 0x00, 0x00, 0x02, 0x06, 0x01, 0x00, 0x04, 0x0b, 0x08, 0x00, 0x09, 0x00, 0x00, 0x00
        /*0020*/ 	.byte	0x00, 0x00, 0x00, 0x00


//--------------------- .nv.info._Z9transposePfS_ii --------------------------
	.section	.nv.info._Z9transposePfS_ii,"",@"SHT_CUDA_INFO"
	.sectionflags	@""
	.align	4


	//----- nvinfo : EIATTR_CUDA_API_VERSION
	.align		4
        /*0000*/ 	.byte	0x04, 0x37
        /*0002*/ 	.short	(.L_7 - .L_6)
.L_6:
        /*0004*/ 	.word	0x00000082


	//----- nvinfo : EIATTR_KPARAM_INFO
	.align		4
.L_7:
        /*0008*/ 	.byte	0x04, 0x17
        /*000a*/ 	.short	(.L_9 - .L_8)
.L_8:
        /*000c*/ 	.word	0x00000000
        /*0010*/ 	.short	0x0003
        /*0012*/ 	.short	0x0014
        /*0014*/ 	.byte	0x00, 0xf0, 0x11, 0x00


	//----- nvinfo : EIATTR_KPARAM_INFO
	.align		4
.L_9:
        /*0018*/ 	.byte	0x04, 0x17
        /*001a*/ 	.short	(.L_11 - .L_10)
.L_10:
        /*001c*/ 	.word	0x00000000
        /*0020*/ 	.short	0x0002
        /*0022*/ 	.short	0x0010
        /*0024*/ 	.byte	0x00, 0xf0, 0x11, 0x00


	//----- nvinfo : EIATTR_KPARAM_INFO
	.align		4
.L_11:
        /*0028*/ 	.byte	0x04, 0x17
        /*002a*/ 	.short	(.L_13 - .L_12)
.L_12:
        /*002c*/ 	.word	0x00000000
        /*0030*/ 	.short	0x0001
        /*0032*/ 	.short	0x0008
        /*0034*/ 	.byte	0x00, 0xf5, 0x21, 0x00


	//----- nvinfo : EIATTR_KPARAM_INFO
	.align		4
.L_13:
        /*0038*/ 	.byte	0x04, 0x17
        /*003a*/ 	.short	(.L_15 - .L_14)
.L_14:
        /*003c*/ 	.word	0x00000000
        /*0040*/ 	.short	0x0000
        /*0042*/ 	.short	0x0000
        /*0044*/ 	.byte	0x00, 0xf5, 0x21, 0x00


	//----- nvinfo : EIATTR_SPARSE_MMA_MASK
	.align		4
.L_15:
        /*0048*/ 	.byte	0x03, 0x50
        /*004a*/ 	.short	0x0000


	//----- nvinfo : EIATTR_MAXREG_COUNT
	.align		4
        /*004c*/ 	.byte	0x03, 0x1b
        /*004e*/ 	.short	0x00ff


	//----- nvinfo : EIATTR_MERCURY_ISA_VERSION
	.align		4
        /*0050*/ 	.byte	0x03, 0x5f
        /*0052*/ 	.short	0x0101


	//----- nvinfo : EIATTR_VRC_CTA_INIT_COUNT
	.align		4
        /*0054*/ 	.byte	0x02, 0x4a
	.zero		1
	.zero		1


	//----- nvinfo : EIATTR_EXIT_INSTR_OFFSETS
	.align		4
        /*0058*/ 	.byte	0x04, 0x1c
        /*005a*/ 	.short	(.L_17 - .L_16)


	//   ....[0]....
.L_16:
        /*005c*/ 	.word	0x000000c0


	//   ....[1]....
        /*0060*/ 	.word	0x00000160


	//----- nvinfo : EIATTR_CBANK_PARAM_SIZE
	.align		4
.L_17:
        /*0064*/ 	.byte	0x03, 0x19
        /*0066*/ 	.short	0x0018


	//----- nvinfo : EIATTR_PARAM_CBANK
	.align		4
        /*0068*/ 	.byte	0x04, 0x0a
        /*006a*/ 	.short	(.L_19 - .L_18)
	.align		4
.L_18:
        /*006c*/ 	.word	index@(.nv.constant0._Z9transposePfS_ii)
        /*0070*/ 	.short	0x0380
        /*0072*/ 	.short	0x0018


	//----- nvinfo : EIATTR_SW_WAR
	.align		4
.L_19:
        /*0074*/ 	.byte	0x04, 0x36
        /*0076*/ 	.short	(.L_21 - .L_20)
.L_20:
        /*0078*/ 	.word	0x00000008
.L_21:


//--------------------- .nv.callgraph             --------------------------
	.section	.nv.callgraph,"",@"SHT_CUDA_CALLGRAPH"
	.align	4
	.sectionentsize	8
	.align		4
        /*0000*/ 	.word	0x00000000
	.align		4
        /*0004*/ 	.word	0xffffffff
	.align		4
        /*0008*/ 	.word	0x00000000
	.align		4
        /*000c*/ 	.word	0xfffffffe
	.align		4
        /*0010*/ 	.word	0x00000000
	.align		4
        /*0014*/ 	.word	0xfffffffd
	.align		4
        /*0018*/ 	.word	0x00000000
	.align		4
        /*001c*/ 	.word	0xfffffffc


//--------------------- .text._Z9transposePfS_ii  --------------------------
	.section	.text._Z9transposePfS_ii,"ax",@progbits
	.align	128
        .global         _Z9transposePfS_ii
        .type           _Z9transposePfS_ii,@function
        .size           _Z9transposePfS_ii,(.L_x_1 - _Z9transposePfS_ii)
        .other          _Z9transposePfS_ii,@"STO_CUDA_ENTRY STV_DEFAULT"
_Z9transposePfS_ii:
.text._Z9transposePfS_ii:
[----:B------:R-:W-:Y:S01]  /*0000*/  LDC R1, c[0x0][0x37c] ;  /* 0x0000df00ff017b82 */ /* 0x000fe20000000800 */
[----:B------:R-:W0:Y:S01]  /*0010*/  S2R R7, SR_CTAID.X ;  /* 0x0000000000077919 */ /* 0x000e220000002500 */
[----:B------:R-:W1:Y:S01]  /*0020*/  LDCU UR4, c[0x0][0x364] ;  /* 0x00006c80ff0477ac */ /* 0x000e620008000800 */
[----:B------:R-:W0:Y:S01]  /*0030*/  S2R R2, SR_TID.X ;  /* 0x0000000000027919 */ /* 0x000e220000002100 */
[----:B------:R-:W0:Y:S01]  /*0040*/  LDCU UR5, c[0x0][0x360] ;  /* 0x00006c00ff0577ac */ /* 0x000e220008000800 */
[----:B------:R-:W1:Y:S01]  /*0050*/  S2R R0, SR_CTAID.Y ;  /* 0x0000000000007919 */ /* 0x000e620000002600 */
[----:B------:R-:W2:Y:S01]  /*0060*/  LDCU.64 UR6, c[0x0][0x390] ;  /* 0x00007200ff0677ac */ /* 0x000ea20008000a00 */
[----:B------:R-:W1:Y:S01]  /*0070*/  S2R R3, SR_TID.Y ;  /* 0x0000000000037919 */ /* 0x000e620000002200 */
[----:B0-----:R-:W-:-:S05]  /*0080*/  IMAD R7, R7, UR5, R2 ;  /* 0x0000000507077c24 */ /* 0x001fca000f8e0202 */
[----:B--2---:R-:W-:Y:S01]  /*0090*/  ISETP.GE.AND P0, PT, R7, UR7, PT ;  /* 0x0000000707007c0c */ /* 0x004fe2000bf06270 */
[----:B-1----:R-:W-:-:S05]  /*00a0*/  IMAD R0, R0, UR4, R3 ;  /* 0x0000000400007c24 */ /* 0x002fca000f8e0203 */
[----:B------:R-:W-:-:S13]  /*00b0*/  ISETP.GE.OR P0, PT, R0, UR6, P0 ;  /* 0x0000000600007c0c */ /* 0x000fda0008706670 */
[----:B------:R-:W-:Y:S05]  /*00c0*/  @P0 EXIT ;  /* 0x000000000000094d */ /* 0x000fea0003800000 */
[----:B------:R-:W0:Y:S01]  /*00d0*/  LDC.64 R2, c[0x0][0x380] ;  /* 0x0000e000ff027b82 */ /* 0x000e220000000a00 */
[----:B------:R-:W1:Y:S01]  /*00e0*/  LDCU.64 UR4, c[0x0][0x358] ;  /* 0x00006b00ff0477ac */ /* 0x000e620008000a00 */
[----:B------:R-:W-:-:S04]  /*00f0*/  IMAD R5, R0, UR7, R7 ;  /* 0x0000000700057c24 */ /* 0x000fc8000f8e0207 */
[----:B0-----:R-:W-:Y:S02]  /*0100*/  IMAD.WIDE R2, R5, 0x4, R2 ;  /* 0x0000000405027825 */ /* 0x001fe400078e0202 */
[----:B------:R-:W0:Y:S04]  /*0110*/  LDC.64 R4, c[0x0][0x388] ;  /* 0x0000e200ff047b82 */ /* 0x000e280000000a00 */
[----:B-1----:R-:W2:Y:S01]  /*0120*/  LDG.E R3, desc[UR4][R2.64] ;  /* 0x0000000402037981 */ /* 0x002ea2000c1e1900 */
[----:B------:R-:W-:-:S04]  /*0130*/  IMAD R7, R7, UR6, R0 ;  /* 0x0000000607077c24 */ /* 0x000fc8000f8e0200 */
[----:B0-----:R-:W-:-:S05]  /*0140*/  IMAD.WIDE R4, R7, 0x4, R4 ;  /* 0x0000000407047825 */ /* 0x001fca00078e0204 */
[----:B--2---:R-:W-:Y:S01]  /*0150*/  STG.E desc[UR4][R4.64], R3 ;  /* 0x0000000304007986 */ /* 0x004fe2000c101904 */
[----:B------:R-:W-:Y:S05]  /*0160*/  EXIT ;  /* 0x000000000000794d */ /* 0x000fea0003800000 */
.L_x_0:
[----:B------:R-:W-:-:S00]  /*0170*/  BRA `(.L_x_0) ;  /* 0xfffffffc00fc7947 */ /* 0x000fc0000383ffff */
[----:B------:R-:W-:-:S00]  /*0180*/  NOP ;  /* 0x0000000000007918 */ /* 0x000fc00000000000 */
[----:B------:R-:W-:-:S00]  /*0190*/  NOP ;  /* 0x0000000000007918 */ /* 0x000fc00000000000 */
[----:B------:R-:W-:-:S00]  /*01a0*/  NOP ;  /* 0x0000000000007918 */ /* 0x000fc00000000000 */
[----:B------:R-:W-:-:S00]  /*01b0*/  NOP ;  /* 0x0000000000007918 */ /* 0x000fc00000000000 */
[----:B------:R-:W-:-:S00]  /*01c0*/  NOP ;  /* 0x0000000000007918 */ /* 0x000fc00000000000 */
[----:B------:R-:W-:-:S00]  /*01d0*/  NOP ;  /* 0x0000000000007918 */ /* 0x000fc00000000000 */
[----:B------:R-:W-:-:S00]  /*01e0*/  NOP ;  /* 0x0000000000007918 */ /* 0x000fc00000000000 */
[----:B------:R-:W-:-:S00]  /*01f0*/  NOP ;  /* 0x0000000000007918 */ /* 0x000fc00000000000 */
.L_x_1:


//--------------------- .nv.shared.reserved.0     --------------------------
	.section	.nv.shared.reserved.0,"aw",@nobits
	.weak		__nv_reservedSMEM_offset_0_alias
	.size		__nv_reservedSMEM_offset_0_alias, 0, 64
	.other		__nv_reservedSMEM_offset_0_alias,@"STO_CUDA_RESERVED_SHARED STV_DEFAULT"
__nv_reservedSMEM_offset_0_alias:
	.zero		0
	.zero		64


//--------------------- .nv.constant0._Z9transposePfS_ii --------------------------
	.section	.nv.constant0._Z9transposePfS_ii,"a",@progbits
	.sectionflags	@""
	.align	4
.nv.constant0._Z9transposePfS_ii:
	.zero		920


//--------------------- SYMBOLS --------------------------

	.type		.nv.reservedSmem.offset0,@object
	.size		.nv.reservedSmem.offset0,0x4
